//
// Generated by NVIDIA NVVM Compiler
//
// Compiler Build ID: CL-36424714
// Cuda compilation tools, release 13.0, V13.0.88
// Based on NVVM 20.0.0
//

.version 9.0
.target sm_100
.address_size 64

	// .globl	_Z11print_firstPfi
.extern .func  (.param .b32 func_retval0) vprintf
(
	.param .b64 vprintf_param_0,
	.param .b64 vprintf_param_1
)
;
.global .align 1 .b8 $str[17] = {70, 105, 114, 115, 116, 32, 118, 97, 108, 117, 101, 58, 32, 37, 102, 10};

.visible .entry _Z11print_firstPfi(
	.param .u64 .ptr .align 1 _Z11print_firstPfi_param_0,
	.param .u32 _Z11print_firstPfi_param_1
)
{
	.local .align 8 .b8 	__local_depot0[8];
	.reg .b64 	%SP;
	.reg .b64 	%SPL;
	.reg .pred 	%p<2>;
	.reg .b32 	%r<6>;
	.reg .b32 	%f<2>;
	.reg .b64 	%rd<7>;
	.reg .b64 	%fd<2>;

	mov.u64 	%SPL, __local_depot0;
	cvta.local.u64 	%SP, %SPL;
	ld.param.u64 	%rd1, [_Z11print_firstPfi_param_0];
	mov.u32 	%r1, %tid.x;
	mov.u32 	%r2, %ctaid.x;
	or.b32  	%r3, %r1, %r2;
	setp.ne.s32 	%p1, %r3, 0;
	@%p1 bra 	$L__BB0_2;
	add.u64 	%rd2, %SP, 0;
	add.u64 	%rd3, %SPL, 0;
	cvta.to.global.u64 	%rd4, %rd1;
	ld.global.f32 	%f1, [%rd4];
	cvt.f64.f32 	%fd1, %f1;
	st.local.f64 	[%rd3], %fd1;
	mov.u64 	%rd5, $str;
	cvta.global.u64 	%rd6, %rd5;
	{ // callseq 0, 0
	.param .b64 param0;
	st.param.b64 	[param0], %rd6;
	.param .b64 param1;
	st.param.b64 	[param1], %rd2;
	.param .b32 retval0;
	call.uni (retval0), 
	vprintf, 
	(
	param0, 
	param1
	);
	ld.param.b32 	%r4, [retval0];
	} // callseq 0
$L__BB0_2:
	ret;

}


// ===== COMPILED SASS (sm_100) =====

	.target	sm_100

	.elftype	@"ET_EXEC"


//--------------------- .note.nv.tkinfo           --------------------------
	.section	.note.nv.tkinfo,"",@"SHT_NOTE"
	.sectionflags	@"SHF_NOTE_NV_TKINFO"
	.tkinfo
        /*0018*/ 	.word	0x00000002
        /*0030*/ 	.string	""
        /*0030*/ 	.string	"ptxas"
        /*0030*/ 	.string	"Cuda compilation tools, release 13.0, V13.0.88"
        /*0030*/ 	.string	"Build cuda_13.0.r13.0/compiler.36424714_0"
        /*0030*/ 	.string	"-arch sm_100 -m 64 "



//--------------------- .note.nv.cuinfo           --------------------------
	.section	.note.nv.cuinfo,"",@"SHT_NOTE"
	.sectionflags	@"SHF_NOTE_NV_CUINFO"
        /*0018*/ 	.short	0x0002
        /*001a*/ 	.short	0x0064
        /*001c*/ 	.short	0x0082
	.zero		2


//--------------------- .nv.info                  --------------------------
	.section	.nv.info,"",@"SHT_CUDA_INFO"
	.align	4


	//----- nvinfo : EIATTR_REGCOUNT
	.align		4
        /*0000*/ 	.byte	0x04, 0x2f
        /*0002*/ 	.short	(.L_2 - .L_1)
	.align		4
.L_1:
        /*0004*/ 	.word	index@(_Z11print_firstPfi)
        /*0008*/ 	.word	0x00000018


	//----- nvinfo : EIATTR_FRAME_SIZE
	.align		4
.L_2:
        /*000c*/ 	.byte	0x04, 0x11
        /*000e*/ 	.short	(.L_4 - .L_3)
	.align		4
.L_3:
        /*0010*/ 	.word	index@(_Z11print_firstPfi)
        /*0014*/ 	.word	0x00000008


	//----- nvinfo : EIATTR_MIN_STACK_SIZE
	.align		4
.L_4:
        /*0018*/ 	.byte	0x04, 0x12
        /*001a*/ 	.short	(.L_6 - .L_5)
	.align		4
.L_5:
        /*001c*/ 	.word	index@(_Z11print_firstPfi)
        /*0020*/ 	.word	0x00000008
.L_6:


//--------------------- .nv.compat                --------------------------
	.section	.nv.compat,"",@"SHT_CUDA_COMPAT_INFO"
	.align	4
        /*0000*/ 	.byte	0x02, 0x09, 0x00, 0x00, 0x02, 0x02, 0x01, 0x00, 0x02, 0x05, 0x05, 0x00, 0x03, 0x07, 0x01, 0x01
        /*0010*/ 	.byte	0x02, 0x03, 0x00, 0x00, 0x02, 0x06, 0x01, 0x00, 0x04, 0x0b, 0x08, 0x00, 0x09, 0x00, 0x00, 0x00
        /*0020*/ 	.byte	0x00, 0x00, 0x00, 0x00


//--------------------- .nv.info._Z11print_firstPfi --------------------------
	.section	.nv.info._Z11print_firstPfi,"",@"SHT_CUDA_INFO"
	.sectionflags	@""
	.align	4


	//----- nvinfo : EIATTR_CUDA_API_VERSION
	.align		4
        /*0000*/ 	.byte	0x04, 0x37
        /*0002*/ 	.short	(.L_8 - .L_7)
.L_7:
        /*0004*/ 	.word	0x00000082


	//----- nvinfo : EIATTR_KPARAM_INFO
	.align		4
.L_8:
        /*0008*/ 	.byte	0x04, 0x17
        /*000a*/ 	.short	(.L_10 - .L_9)
.L_9:
        /*000c*/ 	.word	0x00000000
        /*0010*/ 	.short	0x0001
        /*0012*/ 	.short	0x0008
        /*0014*/ 	.byte	0x00, 0xf0, 0x11, 0x00


	//----- nvinfo : EIATTR_KPARAM_INFO
	.align		4
.L_10:
        /*0018*/ 	.byte	0x04, 0x17
        /*001a*/ 	.short	(.L_12 - .L_11)
.L_11:
        /*001c*/ 	.word	0x00000000
        /*0020*/ 	.short	0x0000
        /*0022*/ 	.short	0x0000
        /*0024*/ 	.byte	0x00, 0xf5, 0x21, 0x00


	//----- nvinfo : EIATTR_SPARSE_MMA_MASK
	.align		4
.L_12:
        /*0028*/ 	.byte	0x03, 0x50
        /*002a*/ 	.short	0x0000


	//----- nvinfo : EIATTR_MAXREG_COUNT
	.align		4
        /*002c*/ 	.byte	0x03, 0x1b
        /*002e*/ 	.short	0x00ff


	//----- nvinfo : EIATTR_EXTERNS
	.align		4
        /*0030*/ 	.byte	0x04, 0x0f
        /*0032*/ 	.short	(.L_14 - .L_13)


	//   ....[0]....
	.align		4
.L_13:
        /*0034*/ 	.word	index@(vprintf)


	//----- nvinfo : EIATTR_MERCURY_ISA_VERSION
	.align		4
.L_14:
        /*0038*/ 	.byte	0x03, 0x5f
        /*003a*/ 	.short	0x0101


	//----- nvinfo : EIATTR_VRC_CTA_INIT_COUNT
	.align		4
        /*003c*/ 	.byte	0x02, 0x4a
	.zero		1
	.zero		1


	//----- nvinfo : EIATTR_SYSCALL_OFFSETS
	.align		4
        /*0040*/ 	.byte	0x04, 0x46
        /*0042*/ 	.short	(.L_16 - .L_15)


	//   ....[0]....
.L_15:
        /*0044*/ 	.word	0x00000150


	//----- nvinfo : EIATTR_EXIT_INSTR_OFFSETS
	.align		4
.L_16:
        /*0048*/ 	.byte	0x04, 0x1c
        /*004a*/ 	.short	(.L_18 - .L_17)


	//   ....[0]....
.L_17:
        /*004c*/ 	.word	0x00000090


	//   ....[1]....
        /*0050*/ 	.word	0x00000160


	//----- nvinfo : EIATTR_CRS_STACK_SIZE
	.align		4
.L_18:
        /*0054*/ 	.byte	0x04, 0x1e
        /*0056*/ 	.short	(.L_20 - .L_19)
.L_19:
        /*0058*/ 	.word	0x00000000


	//----- nvinfo : EIATTR_CBANK_PARAM_SIZE
	.align		4
.L_20:
        /*005c*/ 	.byte	0x03, 0x19
        /*005e*/ 	.short	0x000c


	//----- nvinfo : EIATTR_PARAM_CBANK
	.align		4
        /*0060*/ 	.byte	0x04, 0x0a
        /*0062*/ 	.short	(.L_22 - .L_21)
	.align		4
.L_21:
        /*0064*/ 	.word	index@(.nv.constant0._Z11print_firstPfi)
        /*0068*/ 	.short	0x0380
        /*006a*/ 	.short	0x000c


	//----- nvinfo : EIATTR_SW_WAR
	.align		4
.L_22:
        /*006c*/ 	.byte	0x04, 0x36
        /*006e*/ 	.short	(.L_24 - .L_23)
.L_23:
        /*0070*/ 	.word	0x00000008
.L_24:


//--------------------- .nv.callgraph             --------------------------
	.section	.nv.callgraph,"",@"SHT_CUDA_CALLGRAPH"
	.align	4
	.sectionentsize	8
	.align		4
        /*0000*/ 	.word	0x00000000
	.align		4
        /*0004*/ 	.word	0xffffffff
	.align		4
        /*0008*/ 	.word	index@(_Z11print_firstPfi)
	.align		4
        /*000c*/ 	.word	index@(vprintf)
	.align		4
        /*0010*/ 	.word	0x00000000
	.align		4
        /*0014*/ 	.word	0xfffffffe
	.align		4
        /*0018*/ 	.word	0x00000000
	.align		4
        /*001c*/ 	.word	0xfffffffd
	.align		4
        /*0020*/ 	.word	0x00000000
	.align		4
        /*0024*/ 	.word	0xfffffffc


//--------------------- .nv.constant4             --------------------------
	.section	.nv.constant4,"a",@progbits
	.align	8
	.align		8
.nv.constant4:
        /*0000*/ 	.dword	vprintf
	.align		8
        /*0008*/ 	.dword	$str


//--------------------- .text._Z11print_firstPfi  --------------------------
	.section	.text._Z11print_firstPfi,"ax",@progbits
	.align	128
        .global         _Z11print_firstPfi
        .type           _Z11print_firstPfi,@function
        .size           _Z11print_firstPfi,(.L_x_2 - _Z11print_firstPfi)
        .other          _Z11print_firstPfi,@"STO_CUDA_ENTRY STV_DEFAULT"
_Z11print_firstPfi:
.text._Z11print_firstPfi:
[----:B------:R-:W0:Y:S01]  /*0000*/  LDC R1, c[0x0][0x37c] ;  /* 0x0000df00ff017b82 */ /* 0x000e220000000800 */
[----:B------:R-:W1:Y:S07]  /*0010*/  S2R R0, SR_TID.X ;  /* 0x0000000000007919 */ /* 0x000e6e0000002100 */
[----:B------:R-:W1:Y:S01]  /*0020*/  S2UR UR6, SR_CTAID.X ;  /* 0x00000000000679c3 */ /* 0x000e620000002500 */
[----:B------:R-:W2:Y:S01]  /*0030*/  LDCU UR4, c[0x0][0x2f8] ;  /* 0x00005f00ff0477ac */ /* 0x000ea20008000800 */
[----:B0-----:R-:W-:Y:S01]  /*0040*/  VIADD R1, R1, 0xfffffff8 ;  /* 0xfffffff801017836 */ /* 0x001fe20000000000 */
[----:B------:R-:W0:Y:S04]  /*0050*/  LDCU UR5, c[0x0][0x2fc] ;  /* 0x00005f80ff0577ac */ /* 0x000e280008000800 */
[----:B--2---:R-:W-:-:S05]  /*0060*/  IADD3 R6, P1, PT, R1, UR4, RZ ;  /* 0x0000000401067c10 */ /* 0x004fca000ff3e0ff */
[----:B0-----:R-:W-:Y:S01]  /*0070*/  IMAD.X R7, RZ, RZ, UR5, P1 ;  /* 0x00000005ff077e24 */ /* 0x001fe200088e06ff */
[----:B-1----:R-:W-:-:S13]  /*0080*/  LOP3.LUT P0, RZ, R0, UR6, RZ, 0xfc, !PT ;  /* 0x0000000600ff7c12 */ /* 0x002fda000f80fcff */
[----:B------:R-:W-:Y:S05]  /*0090*/  @P0 EXIT ;  /* 0x000000000000094d */ /* 0x000fea0003800000 */
[----:B------:R-:W0:Y:S01]  /*00a0*/  LDC.64 R2, c[0x0][0x380] ;  /* 0x0000e000ff027b82 */ /* 0x000e220000000a00 */
[----:B------:R-:W0:Y:S02]  /*00b0*/  LDCU.64 UR4, c[0x0][0x358] ;  /* 0x00006b00ff0477ac */ /* 0x000e240008000a00 */
[----:B0-----:R-:W2:Y:S01]  /*00c0*/  LDG.E R2, desc[UR4][R2.64] ;  /* 0x0000000402027981 */ /* 0x001ea2000c1e1900 */
[----:B------:R-:W-:Y:S01]  /*00d0*/  MOV R0, 0x0 ;  /* 0x0000000000007802 */ /* 0x000fe20000000f00 */
[----:B------:R-:W0:Y:S03]  /*00e0*/  LDCU.64 UR4, c[0x4][0x8] ;  /* 0x01000100ff0477ac */ /* 0x000e260008000a00 */
[----:B------:R1:W3:Y:S01]  /*00f0*/  LDC.64 R10, c[0x4][R0] ;  /* 0x01000000000a7b82 */ /* 0x0002e20000000a00 */
[----:B0-----:R-:W-:Y:S02]  /*0100*/  IMAD.U32 R4, RZ, RZ, UR4 ;  /* 0x00000004ff047e24 */ /* 0x001fe4000f8e00ff */
[----:B------:R-:W-:Y:S01]  /*0110*/  IMAD.U32 R5, RZ, RZ, UR5 ;  /* 0x00000005ff057e24 */ /* 0x000fe2000f8e00ff */
[----:B--2---:R-:W0:Y:S02]  /*0120*/  F2F.F64.F32 R8, R2 ;  /* 0x0000000200087310 */ /* 0x004e240000201800 */
[----:B0--3--:R1:W-:Y:S04]  /*0130*/  STL.64 [R1], R8 ;  /* 0x0000000801007387 */ /* 0x0093e80000100a00 */
[----:B------:R-:W-:-:S07]  /*0140*/  LEPC R20, `(.L_x_0) ;  /* 0x000000001014794e */ /* 0x000fce0000000000 */
[----:B-1----:R-:W-:Y:S05]  /*0150*/  CALL.ABS.NOINC R10 ;  /* 0x000000000a007343 */ /* 0x002fea0003c00000 */
.L_x_0:
[----:B------:R-:W-:Y:S05]  /*0160*/  EXIT ;  /* 0x000000000000794d */ /* 0x000fea0003800000 */
.L_x_1:
[----:B------:R-:W-:-:S00]  /*0170*/  BRA `(.L_x_1) ;  /* 0xfffffffc00fc7947 */ /* 0x000fc0000383ffff */
[----:B------:R-:W-:-:S00]  /*0180*/  NOP ;  /* 0x0000000000007918 */ /* 0x000fc00000000000 */
[----:B------:R-:W-:-:S00]  /*0190*/  NOP ;  /* 0x0000000000007918 */ /* 0x000fc00000000000 */
[----:B------:R-:W-:-:S00]  /*01a0*/  NOP ;  /* 0x0000000000007918 */ /* 0x000fc00000000000 */
[----:B------:R-:W-:-:S00]  /*01b0*/  NOP ;  /* 0x0000000000007918 */ /* 0x000fc00000000000 */
[----:B------:R-:W-:-:S00]  /*01c0*/  NOP ;  /* 0x0000000000007918 */ /* 0x000fc00000000000 */
[----:B------:R-:W-:-:S00]  /*01d0*/  NOP ;  /* 0x0000000000007918 */ /* 0x000fc00000000000 */
[----:B------:R-:W-:-:S00]  /*01e0*/  NOP ;  /* 0x0000000000007918 */ /* 0x000fc00000000000 */
[----:B------:R-:W-:-:S00]  /*01f0*/  NOP ;  /* 0x0000000000007918 */ /* 0x000fc00000000000 */
.L_x_2:


//--------------------- .nv.global.init           --------------------------
	.section	.nv.global.init,"aw",@progbits
.nv.global.init:
	.type		$str,@object
	.size		$str,(.L_0 - $str)
$str:
        /*0000*/ 	.byte	0x46, 0x69, 0x72, 0x73, 0x74, 0x20, 0x76, 0x61, 0x6c, 0x75, 0x65, 0x3a, 0x20, 0x25, 0x66, 0x0a
        /*0010*/ 	.byte	0x00
.L_0:


//--------------------- .nv.shared.reserved.0     --------------------------
	.section	.nv.shared.reserved.0,"aw",@nobits
	.weak		__nv_reservedSMEM_offset_0_alias
	.size		__nv_reservedSMEM_offset_0_alias, 0, 64
	.other		__nv_reservedSMEM_offset_0_alias,@"STO_CUDA_RESERVED_SHARED STV_DEFAULT"
__nv_reservedSMEM_offset_0_alias:
	.zero		0
	.zero		64


//--------------------- .nv.constant0._Z11print_firstPfi --------------------------
	.section	.nv.constant0._Z11print_firstPfi,"a",@progbits
	.sectionflags	@""
	.align	4
.nv.constant0._Z11print_firstPfi:
	.zero		908


//--------------------- SYMBOLS --------------------------

	.type		.nv.reservedSmem.offset0,@object
	.size		.nv.reservedSmem.offset0,0x4
	.type		vprintf,@function
